//
// Generated by NVIDIA NVVM Compiler
//
// Compiler Build ID: CL-36424714
// Cuda compilation tools, release 13.0, V13.0.88
// Based on NVVM 20.0.0
//

.version 9.0
.target sm_100
.address_size 64

	// .globl	_Z15serialReductionPii
.extern .func  (.param .b32 func_retval0) vprintf
(
	.param .b64 vprintf_param_0,
	.param .b64 vprintf_param_1
)
;
.global .align 1 .b8 $str[3] = {37, 100};
.extern .shared .align 16 .b8 d_blockMemmory[];

.visible .entry _Z15serialReductionPii(
	.param .u64 .ptr .align 1 _Z15serialReductionPii_param_0,
	.param .u32 _Z15serialReductionPii_param_1
)
{
	.local .align 8 .b8 	__local_depot0[8];
	.reg .b64 	%SP;
	.reg .b64 	%SPL;
	.reg .pred 	%p<10>;
	.reg .b32 	%r<106>;
	.reg .b64 	%rd<20>;

	mov.u64 	%SPL, __local_depot0;
	cvta.local.u64 	%SP, %SPL;
	ld.param.u64 	%rd8, [_Z15serialReductionPii_param_0];
	ld.param.u32 	%r29, [_Z15serialReductionPii_param_1];
	cvta.to.global.u64 	%rd1, %rd8;
	setp.lt.s32 	%p1, %r29, 1;
	mov.b32 	%r105, 0;
	@%p1 bra 	$L__BB0_13;
	and.b32  	%r1, %r29, 15;
	setp.lt.u32 	%p2, %r29, 16;
	mov.b32 	%r98, 0;
	mov.u32 	%r105, %r98;
	@%p2 bra 	$L__BB0_4;
	and.b32  	%r98, %r29, 2147483632;
	neg.s32 	%r92, %r98;
	add.s64 	%rd18, %rd1, 32;
	mov.b32 	%r105, 0;
$L__BB0_3:
	.pragma "nounroll";
	ld.global.u32 	%r34, [%rd18+-32];
	add.s32 	%r35, %r34, %r105;
	ld.global.u32 	%r36, [%rd18+-28];
	add.s32 	%r37, %r36, %r35;
	ld.global.u32 	%r38, [%rd18+-24];
	add.s32 	%r39, %r38, %r37;
	ld.global.u32 	%r40, [%rd18+-20];
	add.s32 	%r41, %r40, %r39;
	ld.global.u32 	%r42, [%rd18+-16];
	add.s32 	%r43, %r42, %r41;
	ld.global.u32 	%r44, [%rd18+-12];
	add.s32 	%r45, %r44, %r43;
	ld.global.u32 	%r46, [%rd18+-8];
	add.s32 	%r47, %r46, %r45;
	ld.global.u32 	%r48, [%rd18+-4];
	add.s32 	%r49, %r48, %r47;
	ld.global.u32 	%r50, [%rd18];
	add.s32 	%r51, %r50, %r49;
	ld.global.u32 	%r52, [%rd18+4];
	add.s32 	%r53, %r52, %r51;
	ld.global.u32 	%r54, [%rd18+8];
	add.s32 	%r55, %r54, %r53;
	ld.global.u32 	%r56, [%rd18+12];
	add.s32 	%r57, %r56, %r55;
	ld.global.u32 	%r58, [%rd18+16];
	add.s32 	%r59, %r58, %r57;
	ld.global.u32 	%r60, [%rd18+20];
	add.s32 	%r61, %r60, %r59;
	ld.global.u32 	%r62, [%rd18+24];
	add.s32 	%r63, %r62, %r61;
	ld.global.u32 	%r64, [%rd18+28];
	add.s32 	%r105, %r64, %r63;
	add.s32 	%r92, %r92, 16;
	add.s64 	%rd18, %rd18, 64;
	setp.ne.s32 	%p3, %r92, 0;
	@%p3 bra 	$L__BB0_3;
$L__BB0_4:
	setp.eq.s32 	%p4, %r1, 0;
	@%p4 bra 	$L__BB0_13;
	and.b32  	%r11, %r29, 7;
	setp.lt.u32 	%p5, %r1, 8;
	@%p5 bra 	$L__BB0_7;
	mul.wide.u32 	%rd9, %r98, 4;
	add.s64 	%rd10, %rd1, %rd9;
	ld.global.u32 	%r66, [%rd10];
	add.s32 	%r67, %r66, %r105;
	ld.global.u32 	%r68, [%rd10+4];
	add.s32 	%r69, %r68, %r67;
	ld.global.u32 	%r70, [%rd10+8];
	add.s32 	%r71, %r70, %r69;
	ld.global.u32 	%r72, [%rd10+12];
	add.s32 	%r73, %r72, %r71;
	ld.global.u32 	%r74, [%rd10+16];
	add.s32 	%r75, %r74, %r73;
	ld.global.u32 	%r76, [%rd10+20];
	add.s32 	%r77, %r76, %r75;
	ld.global.u32 	%r78, [%rd10+24];
	add.s32 	%r79, %r78, %r77;
	ld.global.u32 	%r80, [%rd10+28];
	add.s32 	%r105, %r80, %r79;
	add.s32 	%r98, %r98, 8;
$L__BB0_7:
	setp.eq.s32 	%p6, %r11, 0;
	@%p6 bra 	$L__BB0_13;
	and.b32  	%r17, %r29, 3;
	setp.lt.u32 	%p7, %r11, 4;
	@%p7 bra 	$L__BB0_10;
	mul.wide.u32 	%rd11, %r98, 4;
	add.s64 	%rd12, %rd1, %rd11;
	ld.global.u32 	%r82, [%rd12];
	add.s32 	%r83, %r82, %r105;
	ld.global.u32 	%r84, [%rd12+4];
	add.s32 	%r85, %r84, %r83;
	ld.global.u32 	%r86, [%rd12+8];
	add.s32 	%r87, %r86, %r85;
	ld.global.u32 	%r88, [%rd12+12];
	add.s32 	%r105, %r88, %r87;
	add.s32 	%r98, %r98, 4;
$L__BB0_10:
	setp.eq.s32 	%p8, %r17, 0;
	@%p8 bra 	$L__BB0_13;
	mul.wide.u32 	%rd13, %r98, 4;
	add.s64 	%rd19, %rd1, %rd13;
	neg.s32 	%r103, %r17;
$L__BB0_12:
	.pragma "nounroll";
	ld.global.u32 	%r89, [%rd19];
	add.s32 	%r105, %r89, %r105;
	add.s64 	%rd19, %rd19, 4;
	add.s32 	%r103, %r103, 1;
	setp.ne.s32 	%p9, %r103, 0;
	@%p9 bra 	$L__BB0_12;
$L__BB0_13:
	add.u64 	%rd14, %SP, 0;
	add.u64 	%rd15, %SPL, 0;
	st.local.u32 	[%rd15], %r105;
	mov.u64 	%rd16, $str;
	cvta.global.u64 	%rd17, %rd16;
	{ // callseq 0, 0
	.param .b64 param0;
	st.param.b64 	[param0], %rd17;
	.param .b64 param1;
	st.param.b64 	[param1], %rd14;
	.param .b32 retval0;
	call.uni (retval0), 
	vprintf, 
	(
	param0, 
	param1
	);
	ld.param.b32 	%r90, [retval0];
	} // callseq 0
	ret;

}
	// .globl	_Z17parallelReductionPiiiiiS_
.visible .entry _Z17parallelReductionPiiiiiS_(
	.param .u64 .ptr .align 1 _Z17parallelReductionPiiiiiS__param_0,
	.param .u32 _Z17parallelReductionPiiiiiS__param_1,
	.param .u32 _Z17parallelReductionPiiiiiS__param_2,
	.param .u32 _Z17parallelReductionPiiiiiS__param_3,
	.param .u32 _Z17parallelReductionPiiiiiS__param_4,
	.param .u64 .ptr .align 1 _Z17parallelReductionPiiiiiS__param_5
)
{
	.reg .pred 	%p<21>;
	.reg .b32 	%r<244>;
	.reg .b64 	%rd<16>;

	ld.param.u64 	%rd4, [_Z17parallelReductionPiiiiiS__param_0];
	ld.param.u32 	%r71, [_Z17parallelReductionPiiiiiS__param_1];
	ld.param.u32 	%r69, [_Z17parallelReductionPiiiiiS__param_2];
	ld.param.u32 	%r70, [_Z17parallelReductionPiiiiiS__param_3];
	ld.param.u64 	%rd3, [_Z17parallelReductionPiiiiiS__param_5];
	cvta.to.global.u64 	%rd1, %rd4;
	mov.u32 	%r1, %ctaid.x;
	mov.u32 	%r72, %ntid.x;
	mov.u32 	%r2, %tid.x;
	mad.lo.s32 	%r73, %r1, %r72, %r2;
	mul.lo.s32 	%r216, %r69, %r73;
	setp.gt.s32 	%p1, %r216, %r71;
	@%p1 bra 	$L__BB1_29;
	setp.lt.s32 	%p2, %r69, 1;
	mov.b32 	%r227, 0;
	@%p2 bra 	$L__BB1_14;
	add.s32 	%r77, %r216, 1;
	add.s32 	%r78, %r216, %r69;
	max.s32 	%r79, %r78, %r77;
	sub.s32 	%r4, %r79, %r216;
	and.b32  	%r5, %r4, 15;
	sub.s32 	%r80, %r216, %r79;
	setp.gt.u32 	%p3, %r80, -16;
	mov.b32 	%r227, 0;
	@%p3 bra 	$L__BB1_5;
	and.b32  	%r82, %r4, -16;
	neg.s32 	%r212, %r82;
	add.s64 	%rd2, %rd1, 32;
	mov.b32 	%r227, 0;
$L__BB1_4:
	.pragma "nounroll";
	mul.wide.s32 	%rd5, %r216, 4;
	add.s64 	%rd6, %rd2, %rd5;
	ld.global.u32 	%r83, [%rd6+-32];
	add.s32 	%r84, %r83, %r227;
	ld.global.u32 	%r85, [%rd6+-28];
	add.s32 	%r86, %r85, %r84;
	ld.global.u32 	%r87, [%rd6+-24];
	add.s32 	%r88, %r87, %r86;
	ld.global.u32 	%r89, [%rd6+-20];
	add.s32 	%r90, %r89, %r88;
	ld.global.u32 	%r91, [%rd6+-16];
	add.s32 	%r92, %r91, %r90;
	ld.global.u32 	%r93, [%rd6+-12];
	add.s32 	%r94, %r93, %r92;
	ld.global.u32 	%r95, [%rd6+-8];
	add.s32 	%r96, %r95, %r94;
	ld.global.u32 	%r97, [%rd6+-4];
	add.s32 	%r98, %r97, %r96;
	ld.global.u32 	%r99, [%rd6];
	add.s32 	%r100, %r99, %r98;
	ld.global.u32 	%r101, [%rd6+4];
	add.s32 	%r102, %r101, %r100;
	ld.global.u32 	%r103, [%rd6+8];
	add.s32 	%r104, %r103, %r102;
	ld.global.u32 	%r105, [%rd6+12];
	add.s32 	%r106, %r105, %r104;
	ld.global.u32 	%r107, [%rd6+16];
	add.s32 	%r108, %r107, %r106;
	ld.global.u32 	%r109, [%rd6+20];
	add.s32 	%r110, %r109, %r108;
	ld.global.u32 	%r111, [%rd6+24];
	add.s32 	%r112, %r111, %r110;
	ld.global.u32 	%r113, [%rd6+28];
	add.s32 	%r227, %r113, %r112;
	add.s32 	%r216, %r216, 16;
	add.s32 	%r212, %r212, 16;
	setp.ne.s32 	%p4, %r212, 0;
	@%p4 bra 	$L__BB1_4;
$L__BB1_5:
	setp.eq.s32 	%p5, %r5, 0;
	@%p5 bra 	$L__BB1_14;
	and.b32  	%r16, %r4, 7;
	setp.lt.u32 	%p6, %r5, 8;
	@%p6 bra 	$L__BB1_8;
	mul.wide.s32 	%rd7, %r216, 4;
	add.s64 	%rd8, %rd1, %rd7;
	ld.global.u32 	%r115, [%rd8];
	add.s32 	%r116, %r115, %r227;
	ld.global.u32 	%r117, [%rd8+4];
	add.s32 	%r118, %r117, %r116;
	ld.global.u32 	%r119, [%rd8+8];
	add.s32 	%r120, %r119, %r118;
	ld.global.u32 	%r121, [%rd8+12];
	add.s32 	%r122, %r121, %r120;
	ld.global.u32 	%r123, [%rd8+16];
	add.s32 	%r124, %r123, %r122;
	ld.global.u32 	%r125, [%rd8+20];
	add.s32 	%r126, %r125, %r124;
	ld.global.u32 	%r127, [%rd8+24];
	add.s32 	%r128, %r127, %r126;
	ld.global.u32 	%r129, [%rd8+28];
	add.s32 	%r227, %r129, %r128;
	add.s32 	%r216, %r216, 8;
$L__BB1_8:
	setp.eq.s32 	%p7, %r16, 0;
	@%p7 bra 	$L__BB1_14;
	and.b32  	%r22, %r4, 3;
	setp.lt.u32 	%p8, %r16, 4;
	@%p8 bra 	$L__BB1_11;
	mul.wide.s32 	%rd9, %r216, 4;
	add.s64 	%rd10, %rd1, %rd9;
	ld.global.u32 	%r131, [%rd10];
	add.s32 	%r132, %r131, %r227;
	ld.global.u32 	%r133, [%rd10+4];
	add.s32 	%r134, %r133, %r132;
	ld.global.u32 	%r135, [%rd10+8];
	add.s32 	%r136, %r135, %r134;
	ld.global.u32 	%r137, [%rd10+12];
	add.s32 	%r227, %r137, %r136;
	add.s32 	%r216, %r216, 4;
$L__BB1_11:
	setp.eq.s32 	%p9, %r22, 0;
	@%p9 bra 	$L__BB1_14;
	neg.s32 	%r224, %r22;
$L__BB1_13:
	.pragma "nounroll";
	mul.wide.s32 	%rd11, %r216, 4;
	add.s64 	%rd12, %rd1, %rd11;
	ld.global.u32 	%r138, [%rd12];
	add.s32 	%r227, %r138, %r227;
	add.s32 	%r216, %r216, 1;
	add.s32 	%r224, %r224, 1;
	setp.ne.s32 	%p10, %r224, 0;
	@%p10 bra 	$L__BB1_13;
$L__BB1_14:
	shl.b32 	%r139, %r2, 2;
	mov.u32 	%r140, d_blockMemmory;
	add.s32 	%r141, %r140, %r139;
	st.shared.u32 	[%r141], %r227;
	bar.sync 	0;
	setp.ne.s32 	%p11, %r2, 0;
	@%p11 bra 	$L__BB1_29;
	setp.lt.s32 	%p12, %r70, 1;
	mov.b32 	%r243, 0;
	@%p12 bra 	$L__BB1_28;
	and.b32  	%r36, %r70, 15;
	setp.lt.u32 	%p13, %r70, 16;
	mov.b32 	%r235, 0;
	mov.u32 	%r243, %r235;
	@%p13 bra 	$L__BB1_19;
	and.b32  	%r235, %r70, 2147483632;
	add.s32 	%r228, %r140, 32;
	neg.s32 	%r229, %r235;
	mov.b32 	%r243, 0;
$L__BB1_18:
	.pragma "nounroll";
	ld.shared.v4.u32 	{%r148, %r149, %r150, %r151}, [%r228+-32];
	add.s32 	%r152, %r148, %r243;
	add.s32 	%r153, %r149, %r152;
	add.s32 	%r154, %r150, %r153;
	add.s32 	%r155, %r151, %r154;
	ld.shared.v4.u32 	{%r156, %r157, %r158, %r159}, [%r228+-16];
	add.s32 	%r160, %r156, %r155;
	add.s32 	%r161, %r157, %r160;
	add.s32 	%r162, %r158, %r161;
	add.s32 	%r163, %r159, %r162;
	ld.shared.v4.u32 	{%r164, %r165, %r166, %r167}, [%r228];
	add.s32 	%r168, %r164, %r163;
	add.s32 	%r169, %r165, %r168;
	add.s32 	%r170, %r166, %r169;
	add.s32 	%r171, %r167, %r170;
	ld.shared.v4.u32 	{%r172, %r173, %r174, %r175}, [%r228+16];
	add.s32 	%r176, %r172, %r171;
	add.s32 	%r177, %r173, %r176;
	add.s32 	%r178, %r174, %r177;
	add.s32 	%r243, %r175, %r178;
	add.s32 	%r229, %r229, 16;
	add.s32 	%r228, %r228, 64;
	setp.ne.s32 	%p14, %r229, 0;
	@%p14 bra 	$L__BB1_18;
$L__BB1_19:
	setp.eq.s32 	%p15, %r36, 0;
	@%p15 bra 	$L__BB1_28;
	and.b32  	%r48, %r70, 7;
	setp.lt.u32 	%p16, %r36, 8;
	@%p16 bra 	$L__BB1_22;
	shl.b32 	%r180, %r235, 2;
	add.s32 	%r182, %r140, %r180;
	ld.shared.u32 	%r183, [%r182];
	add.s32 	%r184, %r183, %r243;
	ld.shared.u32 	%r185, [%r182+4];
	add.s32 	%r186, %r185, %r184;
	ld.shared.u32 	%r187, [%r182+8];
	add.s32 	%r188, %r187, %r186;
	ld.shared.u32 	%r189, [%r182+12];
	add.s32 	%r190, %r189, %r188;
	ld.shared.u32 	%r191, [%r182+16];
	add.s32 	%r192, %r191, %r190;
	ld.shared.u32 	%r193, [%r182+20];
	add.s32 	%r194, %r193, %r192;
	ld.shared.u32 	%r195, [%r182+24];
	add.s32 	%r196, %r195, %r194;
	ld.shared.u32 	%r197, [%r182+28];
	add.s32 	%r243, %r197, %r196;
	add.s32 	%r235, %r235, 8;
$L__BB1_22:
	setp.eq.s32 	%p17, %r48, 0;
	@%p17 bra 	$L__BB1_28;
	and.b32  	%r54, %r70, 3;
	setp.lt.u32 	%p18, %r48, 4;
	@%p18 bra 	$L__BB1_25;
	shl.b32 	%r199, %r235, 2;
	add.s32 	%r201, %r140, %r199;
	ld.shared.u32 	%r202, [%r201];
	add.s32 	%r203, %r202, %r243;
	ld.shared.u32 	%r204, [%r201+4];
	add.s32 	%r205, %r204, %r203;
	ld.shared.u32 	%r206, [%r201+8];
	add.s32 	%r207, %r206, %r205;
	ld.shared.u32 	%r208, [%r201+12];
	add.s32 	%r243, %r208, %r207;
	add.s32 	%r235, %r235, 4;
$L__BB1_25:
	setp.eq.s32 	%p19, %r54, 0;
	@%p19 bra 	$L__BB1_28;
	shl.b32 	%r209, %r235, 2;
	add.s32 	%r241, %r140, %r209;
	neg.s32 	%r240, %r54;
$L__BB1_27:
	.pragma "nounroll";
	ld.shared.u32 	%r211, [%r241];
	add.s32 	%r243, %r211, %r243;
	add.s32 	%r241, %r241, 4;
	add.s32 	%r240, %r240, 1;
	setp.ne.s32 	%p20, %r240, 0;
	@%p20 bra 	$L__BB1_27;
$L__BB1_28:
	cvta.to.global.u64 	%rd13, %rd3;
	mul.wide.u32 	%rd14, %r1, 4;
	add.s64 	%rd15, %rd13, %rd14;
	st.global.u32 	[%rd15], %r243;
$L__BB1_29:
	ret;

}


// ===== COMPILED SASS (sm_100) =====

	.target	sm_100

	.elftype	@"ET_EXEC"


//--------------------- .note.nv.tkinfo           --------------------------
	.section	.note.nv.tkinfo,"",@"SHT_NOTE"
	.sectionflags	@"SHF_NOTE_NV_TKINFO"
	.tkinfo
        /*0018*/ 	.word	0x00000002
        /*0030*/ 	.string	""
        /*0030*/ 	.string	"ptxas"
        /*0030*/ 	.string	"Cuda compilation tools, release 13.0, V13.0.88"
        /*0030*/ 	.string	"Build cuda_13.0.r13.0/compiler.36424714_0"
        /*0030*/ 	.string	"-arch sm_100 -m 64 "



//--------------------- .note.nv.cuinfo           --------------------------
	.section	.note.nv.cuinfo,"",@"SHT_NOTE"
	.sectionflags	@"SHF_NOTE_NV_CUINFO"
        /*0018*/ 	.short	0x0002
        /*001a*/ 	.short	0x0064
        /*001c*/ 	.short	0x0082
	.zero		2


//--------------------- .nv.info                  --------------------------
	.section	.nv.info,"",@"SHT_CUDA_INFO"
	.align	4


	//----- nvinfo : EIATTR_REGCOUNT
	.align		4
        /*0000*/ 	.byte	0x04, 0x2f
        /*0002*/ 	.short	(.L_2 - .L_1)
	.align		4
.L_1:
        /*0004*/ 	.word	index@(_Z15serialReductionPii)
        /*0008*/ 	.word	0x00000019


	//----- nvinfo : EIATTR_FRAME_SIZE
	.align		4
.L_2:
        /*000c*/ 	.byte	0x04, 0x11
        /*000e*/ 	.short	(.L_4 - .L_3)
	.align		4
.L_3:
        /*0010*/ 	.word	index@(_Z15serialReductionPii)
        /*0014*/ 	.word	0x00000008


	//----- nvinfo : EIATTR_REGCOUNT
	.align		4
.L_4:
        /*0018*/ 	.byte	0x04, 0x2f
        /*001a*/ 	.short	(.L_6 - .L_5)
	.align		4
.L_5:
        /*001c*/ 	.word	index@(_Z17parallelReductionPiiiiiS_)
        /*0020*/ 	.word	0x0000001e


	//----- nvinfo : EIATTR_FRAME_SIZE
	.align		4
.L_6:
        /*0024*/ 	.byte	0x04, 0x11
        /*0026*/ 	.short	(.L_8 - .L_7)
	.align		4
.L_7:
        /*0028*/ 	.word	index@(_Z17parallelReductionPiiiiiS_)
        /*002c*/ 	.word	0x00000000


	//----- nvinfo : EIATTR_MIN_STACK_SIZE
	.align		4
.L_8:
        /*0030*/ 	.byte	0x04, 0x12
        /*0032*/ 	.short	(.L_10 - .L_9)
	.align		4
.L_9:
        /*0034*/ 	.word	index@(_Z17parallelReductionPiiiiiS_)
        /*0038*/ 	.word	0x00000000


	//----- nvinfo : EIATTR_MIN_STACK_SIZE
	.align		4
.L_10:
        /*003c*/ 	.byte	0x04, 0x12
        /*003e*/ 	.short	(.L_12 - .L_11)
	.align		4
.L_11:
        /*0040*/ 	.word	index@(_Z15serialReductionPii)
        /*0044*/ 	.word	0x00000008
.L_12:


//--------------------- .nv.compat                --------------------------
	.section	.nv.compat,"",@"SHT_CUDA_COMPAT_INFO"
	.align	4
        /*0000*/ 	.byte	0x02, 0x09, 0x00, 0x00, 0x02, 0x02, 0x01, 0x00, 0x02, 0x05, 0x05, 0x00, 0x03, 0x07, 0x01, 0x01
        /*0010*/ 	.byte	0x02, 0x03, 0x00, 0x00, 0x02, 0x06, 0x01, 0x00, 0x04, 0x0b, 0x08, 0x00, 0x09, 0x00, 0x00, 0x00
        /*0020*/ 	.byte	0x00, 0x00, 0x00, 0x00


//--------------------- .nv.info._Z17parallelReductionPiiiiiS_ --------------------------
	.section	.nv.info._Z17parallelReductionPiiiiiS_,"",@"SHT_CUDA_INFO"
	.sectionflags	@""
	.align	4


	//----- nvinfo : EIATTR_CUDA_API_VERSION
	.align		4
        /*0000*/ 	.byte	0x04, 0x37
        /*0002*/ 	.short	(.L_14 - .L_13)
.L_13:
        /*0004*/ 	.word	0x00000082


	//----- nvinfo : EIATTR_KPARAM_INFO
	.align		4
.L_14:
        /*0008*/ 	.byte	0x04, 0x17
        /*000a*/ 	.short	(.L_16 - .L_15)
.L_15:
        /*000c*/ 	.word	0x00000000
        /*0010*/ 	.short	0x0005
        /*0012*/ 	.short	0x0018
        /*0014*/ 	.byte	0x00, 0xf5, 0x21, 0x00


	//----- nvinfo : EIATTR_KPARAM_INFO
	.align		4
.L_16:
        /*0018*/ 	.byte	0x04, 0x17
        /*001a*/ 	.short	(.L_18 - .L_17)
.L_17:
        /*001c*/ 	.word	0x00000000
        /*0020*/ 	.short	0x0004
        /*0022*/ 	.short	0x0014
        /*0024*/ 	.byte	0x00, 0xf0, 0x11, 0x00


	//----- nvinfo : EIATTR_KPARAM_INFO
	.align		4
.L_18:
        /*0028*/ 	.byte	0x04, 0x17
        /*002a*/ 	.short	(.L_20 - .L_19)
.L_19:
        /*002c*/ 	.word	0x00000000
        /*0030*/ 	.short	0x0003
        /*0032*/ 	.short	0x0010
        /*0034*/ 	.byte	0x00, 0xf0, 0x11, 0x00


	//----- nvinfo : EIATTR_KPARAM_INFO
	.align		4
.L_20:
        /*0038*/ 	.byte	0x04, 0x17
        /*003a*/ 	.short	(.L_22 - .L_21)
.L_21:
        /*003c*/ 	.word	0x00000000
        /*0040*/ 	.short	0x0002
        /*0042*/ 	.short	0x000c
        /*0044*/ 	.byte	0x00, 0xf0, 0x11, 0x00


	//----- nvinfo : EIATTR_KPARAM_INFO
	.align		4
.L_22:
        /*0048*/ 	.byte	0x04, 0x17
        /*004a*/ 	.short	(.L_24 - .L_23)
.L_23:
        /*004c*/ 	.word	0x00000000
        /*0050*/ 	.short	0x0001
        /*0052*/ 	.short	0x0008
        /*0054*/ 	.byte	0x00, 0xf0, 0x11, 0x00


	//----- nvinfo : EIATTR_KPARAM_INFO
	.align		4
.L_24:
        /*0058*/ 	.byte	0x04, 0x17
        /*005a*/ 	.short	(.L_26 - .L_25)
.L_25:
        /*005c*/ 	.word	0x00000000
        /*0060*/ 	.short	0x0000
        /*0062*/ 	.short	0x0000
        /*0064*/ 	.byte	0x00, 0xf5, 0x21, 0x00


	//----- nvinfo : EIATTR_SPARSE_MMA_MASK
	.align		4
.L_26:
        /*0068*/ 	.byte	0x03, 0x50
        /*006a*/ 	.short	0x0000


	//----- nvinfo : EIATTR_MAXREG_COUNT
	.align		4
        /*006c*/ 	.byte	0x03, 0x1b
        /*006e*/ 	.short	0x00ff


	//----- nvinfo : EIATTR_NUM_BARRIERS
	.align		4
        /*0070*/ 	.byte	0x02, 0x4c
        /*0072*/ 	.byte	0x01
	.zero		1


	//----- nvinfo : EIATTR_MERCURY_ISA_VERSION
	.align		4
        /*0074*/ 	.byte	0x03, 0x5f
        /*0076*/ 	.short	0x0101


	//----- nvinfo : EIATTR_VRC_CTA_INIT_COUNT
	.align		4
        /*0078*/ 	.byte	0x02, 0x4a
	.zero		1
	.zero		1


	//----- nvinfo : EIATTR_EXIT_INSTR_OFFSETS
	.align		4
        /*007c*/ 	.byte	0x04, 0x1c
        /*007e*/ 	.short	(.L_28 - .L_27)


	//   ....[0]....
.L_27:
        /*0080*/ 	.word	0x00000080


	//   ....[1]....
        /*0084*/ 	.word	0x00000740


	//   ....[2]....
        /*0088*/ 	.word	0x00000b40


	//----- nvinfo : EIATTR_CRS_STACK_SIZE
	.align		4
.L_28:
        /*008c*/ 	.byte	0x04, 0x1e
        /*008e*/ 	.short	(.L_30 - .L_29)
.L_29:
        /*0090*/ 	.word	0x00000000


	//----- nvinfo : EIATTR_CBANK_PARAM_SIZE
	.align		4
.L_30:
        /*0094*/ 	.byte	0x03, 0x19
        /*0096*/ 	.short	0x0020


	//----- nvinfo : EIATTR_PARAM_CBANK
	.align		4
        /*0098*/ 	.byte	0x04, 0x0a
        /*009a*/ 	.short	(.L_32 - .L_31)
	.align		4
.L_31:
        /*009c*/ 	.word	index@(.nv.constant0._Z17parallelReductionPiiiiiS_)
        /*00a0*/ 	.short	0x0380
        /*00a2*/ 	.short	0x0020


	//----- nvinfo : EIATTR_SW_WAR
	.align		4
.L_32:
        /*00a4*/ 	.byte	0x04, 0x36
        /*00a6*/ 	.short	(.L_34 - .L_33)
.L_33:
        /*00a8*/ 	.word	0x00000008
.L_34:


//--------------------- .nv.info._Z15serialReductionPii --------------------------
	.section	.nv.info._Z15serialReductionPii,"",@"SHT_CUDA_INFO"
	.sectionflags	@""
	.align	4


	//----- nvinfo : EIATTR_CUDA_API_VERSION
	.align		4
        /*0000*/ 	.byte	0x04, 0x37
        /*0002*/ 	.short	(.L_36 - .L_35)
.L_35:
        /*0004*/ 	.word	0x00000082


	//----- nvinfo : EIATTR_KPARAM_INFO
	.align		4
.L_36:
        /*0008*/ 	.byte	0x04, 0x17
        /*000a*/ 	.short	(.L_38 - .L_37)
.L_37:
        /*000c*/ 	.word	0x00000000
        /*0010*/ 	.short	0x0001
        /*0012*/ 	.short	0x0008
        /*0014*/ 	.byte	0x00, 0xf0, 0x11, 0x00


	//----- nvinfo : EIATTR_KPARAM_INFO
	.align		4
.L_38:
        /*0018*/ 	.byte	0x04, 0x17
        /*001a*/ 	.short	(.L_40 - .L_39)
.L_39:
        /*001c*/ 	.word	0x00000000
        /*0020*/ 	.short	0x0000
        /*0022*/ 	.short	0x0000
        /*0024*/ 	.byte	0x00, 0xf5, 0x21, 0x00


	//----- nvinfo : EIATTR_SPARSE_MMA_MASK
	.align		4
.L_40:
        /*0028*/ 	.byte	0x03, 0x50
        /*002a*/ 	.short	0x0000


	//----- nvinfo : EIATTR_MAXREG_COUNT
	.align		4
        /*002c*/ 	.byte	0x03, 0x1b
        /*002e*/ 	.short	0x00ff


	//----- nvinfo : EIATTR_EXTERNS
	.align		4
        /*0030*/ 	.byte	0x04, 0x0f
        /*0032*/ 	.short	(.L_42 - .L_41)


	//   ....[0]....
	.align		4
.L_41:
        /*0034*/ 	.word	index@(vprintf)


	//----- nvinfo : EIATTR_MERCURY_ISA_VERSION
	.align		4
.L_42:
        /*0038*/ 	.byte	0x03, 0x5f
        /*003a*/ 	.short	0x0101


	//----- nvinfo : EIATTR_VRC_CTA_INIT_COUNT
	.align		4
        /*003c*/ 	.byte	0x02, 0x4a
	.zero		1
	.zero		1


	//----- nvinfo : EIATTR_SYSCALL_OFFSETS
	.align		4
        /*0040*/ 	.byte	0x04, 0x46
        /*0042*/ 	.short	(.L_44 - .L_43)


	//   ....[0]....
.L_43:
        /*0044*/ 	.word	0x000006e0


	//----- nvinfo : EIATTR_EXIT_INSTR_OFFSETS
	.align		4
.L_44:
        /*0048*/ 	.byte	0x04, 0x1c
        /*004a*/ 	.short	(.L_46 - .L_45)


	//   ....[0]....
.L_45:
        /*004c*/ 	.word	0x000006f0


	//----- nvinfo : EIATTR_CBANK_PARAM_SIZE
	.align		4
.L_46:
        /*0050*/ 	.byte	0x03, 0x19
        /*0052*/ 	.short	0x000c


	//----- nvinfo : EIATTR_PARAM_CBANK
	.align		4
        /*0054*/ 	.byte	0x04, 0x0a
        /*0056*/ 	.short	(.L_48 - .L_47)
	.align		4
.L_47:
        /*0058*/ 	.word	index@(.nv.constant0._Z15serialReductionPii)
        /*005c*/ 	.short	0x0380
        /*005e*/ 	.short	0x000c


	//----- nvinfo : EIATTR_SW_WAR
	.align		4
.L_48:
        /*0060*/ 	.byte	0x04, 0x36
        /*0062*/ 	.short	(.L_50 - .L_49)
.L_49:
        /*0064*/ 	.word	0x00000008
.L_50:


//--------------------- .nv.callgraph             --------------------------
	.section	.nv.callgraph,"",@"SHT_CUDA_CALLGRAPH"
	.align	4
	.sectionentsize	8
	.align		4
        /*0000*/ 	.word	0x00000000
	.align		4
        /*0004*/ 	.word	0xffffffff
	.align		4
        /*0008*/ 	.word	index@(_Z15serialReductionPii)
	.align		4
        /*000c*/ 	.word	index@(vprintf)
	.align		4
        /*0010*/ 	.word	0x00000000
	.align		4
        /*0014*/ 	.word	0xfffffffe
	.align		4
        /*0018*/ 	.word	0x00000000
	.align		4
        /*001c*/ 	.word	0xfffffffd
	.align		4
        /*0020*/ 	.word	0x00000000
	.align		4
        /*0024*/ 	.word	0xfffffffc


//--------------------- .nv.constant4             --------------------------
	.section	.nv.constant4,"a",@progbits
	.align	8
	.align		8
.nv.constant4:
        /*0000*/ 	.dword	$str
	.align		8
        /*0008*/ 	.dword	vprintf


//--------------------- .text._Z17parallelReductionPiiiiiS_ --------------------------
	.section	.text._Z17parallelReductionPiiiiiS_,"ax",@progbits
	.align	128
        .global         _Z17parallelReductionPiiiiiS_
        .type           _Z17parallelReductionPiiiiiS_,@function
        .size           _Z17parallelReductionPiiiiiS_,(.L_x_24 - _Z17parallelReductionPiiiiiS_)
        .other          _Z17parallelReductionPiiiiiS_,@"STO_CUDA_ENTRY STV_DEFAULT"
_Z17parallelReductionPiiiiiS_:
.text._Z17parallelReductionPiiiiiS_:
[----:B------:R-:W-:Y:S01]  /*0000*/  LDC R1, c[0x0][0x37c] ;  /* 0x0000df00ff017b82 */ /* 0x000fe20000000800 */
[----:B------:R-:W0:Y:S01]  /*0010*/  S2R R0, SR_CTAID.X ;  /* 0x0000000000007919 */ /* 0x000e220000002500 */
[----:B------:R-:W0:Y:S01]  /*0020*/  LDCU UR4, c[0x0][0x360] ;  /* 0x00006c00ff0477ac */ /* 0x000e220008000800 */
[----:B------:R-:W0:Y:S01]  /*0030*/  S2R R7, SR_TID.X ;  /* 0x0000000000077919 */ /* 0x000e220000002100 */
[----:B------:R-:W1:Y:S01]  /*0040*/  LDCU.64 UR8, c[0x0][0x388] ;  /* 0x00007100ff0877ac */ /* 0x000e620008000a00 */
[----:B0-----:R-:W-:-:S04]  /*0050*/  IMAD R2, R0, UR4, R7 ;  /* 0x0000000400027c24 */ /* 0x001fc8000f8e0207 */
[----:B-1----:R-:W-:-:S05]  /*0060*/  IMAD R9, R2, UR9, RZ ;  /* 0x0000000902097c24 */ /* 0x002fca000f8e02ff */
[----:B------:R-:W-:-:S13]  /*0070*/  ISETP.GT.AND P0, PT, R9, UR8, PT ;  /* 0x0000000809007c0c */ /* 0x000fda000bf04270 */
[----:B------:R-:W-:Y:S05]  /*0080*/  @P0 EXIT ;  /* 0x000000000000094d */ /* 0x000fea0003800000 */
[----:B------:R-:W-:Y:S01]  /*0090*/  UISETP.GE.AND UP0, UPT, UR9, 0x1, UPT ;  /* 0x000000010900788c */ /* 0x000fe2000bf06270 */
[----:B------:R-:W-:Y:S01]  /*00a0*/  IMAD.MOV.U32 R6, RZ, RZ, RZ ;  /* 0x000000ffff067224 */ /* 0x000fe200078e00ff */
[----:B------:R-:W0:Y:S07]  /*00b0*/  LDCU.64 UR6, c[0x0][0x358] ;  /* 0x00006b00ff0677ac */ /* 0x000e2e0008000a00 */
[----:B------:R-:W-:Y:S05]  /*00c0*/  BRA.U !UP0, `(.L_x_0) ;  /* 0x0000000508807547 */ /* 0x000fea000b800000 */
[----:B------:R-:W-:Y:S01]  /*00d0*/  VIADD R2, R9, 0x1 ;  /* 0x0000000109027836 */ /* 0x000fe20000000000 */
[----:B------:R-:W-:Y:S01]  /*00e0*/  BSSY.RECONVERGENT B0, `(.L_x_1) ;  /* 0x000002c000007945 */ /* 0x000fe20003800200 */
[----:B------:R-:W-:-:S03]  /*00f0*/  IMAD.MOV.U32 R6, RZ, RZ, RZ ;  /* 0x000000ffff067224 */ /* 0x000fc600078e00ff */
[----:B------:R-:W-:-:S05]  /*0100*/  VIADDMNMX R2, R9, UR9, R2, !PT ;  /* 0x0000000909027c46 */ /* 0x000fca000f800102 */
[----:B------:R-:W-:Y:S02]  /*0110*/  IMAD.IADD R8, R2, 0x1, -R9 ;  /* 0x0000000102087824 */ /* 0x000fe400078e0a09 */
[----:B------:R-:W-:-:S03]  /*0120*/  IMAD.IADD R2, R9, 0x1, -R2 ;  /* 0x0000000109027824 */ /* 0x000fc600078e0a02 */
[----:B------:R-:W-:Y:S02]  /*0130*/  LOP3.LUT R25, R8, 0xf, RZ, 0xc0, !PT ;  /* 0x0000000f08197812 */ /* 0x000fe400078ec0ff */
[----:B------:R-:W-:Y:S02]  /*0140*/  ISETP.GT.U32.AND P1, PT, R2, -0x10, PT ;  /* 0xfffffff00200780c */ /* 0x000fe40003f24070 */
[----:B------:R-:W-:-:S11]  /*0150*/  ISETP.NE.AND P0, PT, R25, RZ, PT ;  /* 0x000000ff1900720c */ /* 0x000fd60003f05270 */
[----:B------:R-:W-:Y:S05]  /*0160*/  @P1 BRA `(.L_x_2) ;  /* 0x00000000008c1947 */ /* 0x000fea0003800000 */
[----:B------:R-:W1:Y:S01]  /*0170*/  LDC.64 R2, c[0x0][0x380] ;  /* 0x0000e000ff027b82 */ /* 0x000e620000000a00 */
[----:B------:R-:W-:Y:S01]  /*0180*/  LOP3.LUT R10, R8, 0xfffffff0, RZ, 0xc0, !PT ;  /* 0xfffffff0080a7812 */ /* 0x000fe200078ec0ff */
[----:B------:R-:W-:-:S04]  /*0190*/  IMAD.MOV.U32 R6, RZ, RZ, RZ ;  /* 0x000000ffff067224 */ /* 0x000fc800078e00ff */
[----:B------:R-:W-:Y:S01]  /*01a0*/  IMAD.MOV R10, RZ, RZ, -R10 ;  /* 0x000000ffff0a7224 */ /* 0x000fe200078e0a0a */
[----:B-1----:R-:W-:-:S05]  /*01b0*/  IADD3 R2, P1, PT, R2, 0x20, RZ ;  /* 0x0000002002027810 */ /* 0x002fca0007f3e0ff */
[----:B------:R-:W-:-:S08]  /*01c0*/  IMAD.X R3, RZ, RZ, R3, P1 ;  /* 0x000000ffff037224 */ /* 0x000fd000008e0603 */
.L_x_3:
[----:B------:R-:W-:-:S05]  /*01d0*/  IMAD.WIDE R4, R9, 0x4, R2 ;  /* 0x0000000409047825 */ /* 0x000fca00078e0202 */
[----:B0-----:R-:W2:Y:S04]  /*01e0*/  LDG.E R21, desc[UR6][R4.64+-0x20] ;  /* 0xffffe00604157981 */ /* 0x001ea8000c1e1900 */
[----:B------:R-:W2:Y:S04]  /*01f0*/  LDG.E R22, desc[UR6][R4.64+-0x1c] ;  /* 0xffffe40604167981 */ /* 0x000ea8000c1e1900 */
[----:B------:R-:W3:Y:S04]  /*0200*/  LDG.E R24, desc[UR6][R4.64+-0x18] ;  /* 0xffffe80604187981 */ /* 0x000ee8000c1e1900 */
[----:B------:R-:W3:Y:S04]  /*0210*/  LDG.E R23, desc[UR6][R4.64+-0x14] ;  /* 0xffffec0604177981 */ /* 0x000ee8000c1e1900 */
[----:B------:R-:W4:Y:S04]  /*0220*/  LDG.E R26, desc[UR6][R4.64+-0x10] ;  /* 0xfffff006041a7981 */ /* 0x000f28000c1e1900 */
[----:B------:R-:W4:Y:S04]  /*0230*/  LDG.E R27, desc[UR6][R4.64+-0xc] ;  /* 0xfffff406041b7981 */ /* 0x000f28000c1e1900 */
[----:B------:R-:W5:Y:S04]  /*0240*/  LDG.E R19, desc[UR6][R4.64+-0x8] ;  /* 0xfffff80604137981 */ /* 0x000f68000c1e1900 */
        /* <DEDUP_REMOVED lines=8> */
[----:B------:R-:W5:Y:S01]  /*02d0*/  LDG.E R20, desc[UR6][R4.64+0x1c] ;  /* 0x00001c0604147981 */ /* 0x000f62000c1e1900 */
[----:B------:R-:W-:-:S02]  /*02e0*/  VIADD R10, R10, 0x10 ;  /* 0x000000100a0a7836 */ /* 0x000fc40000000000 */
[----:B------:R-:W-:-:S03]  /*02f0*/  VIADD R9, R9, 0x10 ;  /* 0x0000001009097836 */ /* 0x000fc60000000000 */
[----:B------:R-:W-:Y:S02]  /*0300*/  ISETP.NE.AND P1, PT, R10, RZ, PT ;  /* 0x000000ff0a00720c */ /* 0x000fe40003f25270 */
[----:B--2---:R-:W-:-:S04]  /*0310*/  IADD3 R21, PT, PT, R22, R21, R6 ;  /* 0x0000001516157210 */ /* 0x004fc80007ffe006 */
[----:B---3--:R-:W-:-:S04]  /*0320*/  IADD3 R21, PT, PT, R23, R24, R21 ;  /* 0x0000001817157210 */ /* 0x008fc80007ffe015 */
[----:B----4-:R-:W-:-:S04]  /*0330*/  IADD3 R21, PT, PT, R27, R26, R21 ;  /* 0x0000001a1b157210 */ /* 0x010fc80007ffe015 */
[----:B-----5:R-:W-:-:S04]  /*0340*/  IADD3 R18, PT, PT, R18, R19, R21 ;  /* 0x0000001312127210 */ /* 0x020fc80007ffe015 */
[----:B------:R-:W-:-:S04]  /*0350*/  IADD3 R16, PT, PT, R16, R17, R18 ;  /* 0x0000001110107210 */ /* 0x000fc80007ffe012 */
[----:B------:R-:W-:-:S04]  /*0360*/  IADD3 R14, PT, PT, R14, R15, R16 ;  /* 0x0000000f0e0e7210 */ /* 0x000fc80007ffe010 */
[----:B------:R-:W-:-:S04]  /*0370*/  IADD3 R12, PT, PT, R12, R13, R14 ;  /* 0x0000000d0c0c7210 */ /* 0x000fc80007ffe00e */
[----:B------:R-:W-:Y:S01]  /*0380*/  IADD3 R6, PT, PT, R20, R11, R12 ;  /* 0x0000000b14067210 */ /* 0x000fe20007ffe00c */
[----:B------:R-:W-:Y:S06]  /*0390*/  @P1 BRA `(.L_x_3) ;  /* 0xfffffffc008c1947 */ /* 0x000fec000383ffff */
.L_x_2:
[----:B0-----:R-:W-:Y:S05]  /*03a0*/  BSYNC.RECONVERGENT B0 ;  /* 0x0000000000007941 */ /* 0x001fea0003800200 */
.L_x_1:
[----:B------:R-:W-:Y:S04]  /*03b0*/  BSSY.RECONVERGENT B0, `(.L_x_0) ;  /* 0x0000031000007945 */ /* 0x000fe80003800200 */
[----:B------:R-:W-:Y:S05]  /*03c0*/  @!P0 BRA `(.L_x_4) ;  /* 0x0000000000bc8947 */ /* 0x000fea0003800000 */
[----:B------:R-:W-:Y:S01]  /*03d0*/  ISETP.GE.U32.AND P0, PT, R25, 0x8, PT ;  /* 0x000000081900780c */ /* 0x000fe20003f06070 */
[----:B------:R-:W-:Y:S01]  /*03e0*/  BSSY.RECONVERGENT B1, `(.L_x_5) ;  /* 0x0000013000017945 */ /* 0x000fe20003800200 */
[----:B------:R-:W-:-:S04]  /*03f0*/  LOP3.LUT R16, R8, 0x7, RZ, 0xc0, !PT ;  /* 0x0000000708107812 */ /* 0x000fc800078ec0ff */
[----:B------:R-:W-:-:S07]  /*0400*/  ISETP.NE.AND P1, PT, R16, RZ, PT ;  /* 0x000000ff1000720c */ /* 0x000fce0003f25270 */
[----:B------:R-:W-:Y:S06]  /*0410*/  @!P0 BRA `(.L_x_6) ;  /* 0x00000000003c8947 */ /* 0x000fec0003800000 */
[----:B------:R-:W0:Y:S02]  /*0420*/  LDC.64 R2, c[0x0][0x380] ;  /* 0x0000e000ff027b82 */ /* 0x000e240000000a00 */
[----:B0-----:R-:W-:-:S05]  /*0430*/  IMAD.WIDE R2, R9, 0x4, R2 ;  /* 0x0000000409027825 */ /* 0x001fca00078e0202 */
[----:B------:R-:W2:Y:S04]  /*0440*/  LDG.E R5, desc[UR6][R2.64] ;  /* 0x0000000602057981 */ /* 0x000ea8000c1e1900 */
[----:B------:R-:W2:Y:S04]  /*0450*/  LDG.E R4, desc[UR6][R2.64+0x4] ;  /* 0x0000040602047981 */ /* 0x000ea8000c1e1900 */
[----:B------:R-:W3:Y:S04]  /*0460*/  LDG.E R11, desc[UR6][R2.64+0x8] ;  /* 0x00000806020b7981 */ /* 0x000ee8000c1e1900 */
[----:B------:R-:W3:Y:S04]  /*0470*/  LDG.E R10, desc[UR6][R2.64+0xc] ;  /* 0x00000c06020a7981 */ /* 0x000ee8000c1e1900 */
[----:B------:R-:W4:Y:S04]  /*0480*/  LDG.E R13, desc[UR6][R2.64+0x10] ;  /* 0x00001006020d7981 */ /* 0x000f28000c1e1900 */
[----:B------:R-:W4:Y:S04]  /*0490*/  LDG.E R12, desc[UR6][R2.64+0x14] ;  /* 0x00001406020c7981 */ /* 0x000f28000c1e1900 */
[----:B------:R-:W5:Y:S04]  /*04a0*/  LDG.E R15, desc[UR6][R2.64+0x18] ;  /* 0x00001806020f7981 */ /* 0x000f68000c1e1900 */
[----:B------:R-:W5:Y:S01]  /*04b0*/  LDG.E R14, desc[UR6][R2.64+0x1c] ;  /* 0x00001c06020e7981 */ /* 0x000f62000c1e1900 */
[----:B------:R-:W-:Y:S01]  /*04c0*/  VIADD R9, R9, 0x8 ;  /* 0x0000000809097836 */ /* 0x000fe20000000000 */
[----:B--2---:R-:W-:-:S04]  /*04d0*/  IADD3 R4, PT, PT, R4, R5, R6 ;  /* 0x0000000504047210 */ /* 0x004fc80007ffe006 */
[----:B---3--:R-:W-:-:S04]  /*04e0*/  IADD3 R4, PT, PT, R10, R11, R4 ;  /* 0x0000000b0a047210 */ /* 0x008fc80007ffe004 */
[----:B----4-:R-:W-:-:S04]  /*04f0*/  IADD3 R4, PT, PT, R12, R13, R4 ;  /* 0x0000000d0c047210 */ /* 0x010fc80007ffe004 */
[----:B-----5:R-:W-:-:S07]  /*0500*/  IADD3 R6, PT, PT, R14, R15, R4 ;  /* 0x0000000f0e067210 */ /* 0x020fce0007ffe004 */
.L_x_6:
[----:B------:R-:W-:Y:S05]  /*0510*/  BSYNC.RECONVERGENT B1 ;  /* 0x0000000000017941 */ /* 0x000fea0003800200 */
.L_x_5:
        /* <DEDUP_REMOVED lines=11> */
[----:B------:R-:W3:Y:S01]  /*05d0*/  LDG.E R10, desc[UR6][R2.64+0xc] ;  /* 0x00000c06020a7981 */ /* 0x000ee2000c1e1900 */
[----:B------:R-:W-:Y:S01]  /*05e0*/  VIADD R9, R9, 0x4 ;  /* 0x0000000409097836 */ /* 0x000fe20000000000 */
[----:B--2---:R-:W-:-:S04]  /*05f0*/  IADD3 R4, PT, PT, R4, R5, R6 ;  /* 0x0000000504047210 */ /* 0x004fc80007ffe006 */
[----:B---3--:R-:W-:-:S07]  /*0600*/  IADD3 R6, PT, PT, R10, R11, R4 ;  /* 0x0000000b0a067210 */ /* 0x008fce0007ffe004 */
.L_x_8:
[----:B------:R-:W-:Y:S05]  /*0610*/  BSYNC.RECONVERGENT B1 ;  /* 0x0000000000017941 */ /* 0x000fea0003800200 */
.L_x_7:
[----:B------:R-:W-:Y:S05]  /*0620*/  @!P1 BRA `(.L_x_4) ;  /* 0x0000000000249947 */ /* 0x000fea0003800000 */
[----:B------:R-:W0:Y:S01]  /*0630*/  LDC.64 R4, c[0x0][0x380] ;  /* 0x0000e000ff047b82 */ /* 0x000e220000000a00 */
[----:B------:R-:W-:-:S07]  /*0640*/  IMAD.MOV R8, RZ, RZ, -R8 ;  /* 0x000000ffff087224 */ /* 0x000fce00078e0a08 */
.L_x_9:
[----:B0-----:R-:W-:-:S06]  /*0650*/  IMAD.WIDE R2, R9, 0x4, R4 ;  /* 0x0000000409027825 */ /* 0x001fcc00078e0204 */
[----:B------:R-:W2:Y:S01]  /*0660*/  LDG.E R3, desc[UR6][R2.64] ;  /* 0x0000000602037981 */ /* 0x000ea2000c1e1900 */
[----:B------:R-:W-:Y:S02]  /*0670*/  VIADD R8, R8, 0x1 ;  /* 0x0000000108087836 */ /* 0x000fe40000000000 */
[----:B------:R-:W-:-:S03]  /*0680*/  VIADD R9, R9, 0x1 ;  /* 0x0000000109097836 */ /* 0x000fc60000000000 */
[----:B------:R-:W-:Y:S01]  /*0690*/  ISETP.NE.AND P0, PT, R8, RZ, PT ;  /* 0x000000ff0800720c */ /* 0x000fe20003f05270 */
[----:B--2---:R-:W-:-:S12]  /*06a0*/  IMAD.IADD R6, R3, 0x1, R6 ;  /* 0x0000000103067824 */ /* 0x004fd800078e0206 */
[----:B------:R-:W-:Y:S05]  /*06b0*/  @P0 BRA `(.L_x_9) ;  /* 0xfffffffc00e40947 */ /* 0x000fea000383ffff */
.L_x_4:
[----:B------:R-:W-:Y:S05]  /*06c0*/  BSYNC.RECONVERGENT B0 ;  /* 0x0000000000007941 */ /* 0x000fea0003800200 */
.L_x_0:
[----:B------:R-:W1:Y:S01]  /*06d0*/  S2UR UR5, SR_CgaCtaId ;  /* 0x00000000000579c3 */ /* 0x000e620000008800 */
[----:B------:R-:W-:Y:S01]  /*06e0*/  UMOV UR4, 0x400 ;  /* 0x0000040000047882 */ /* 0x000fe20000000000 */
[----:B------:R-:W-:Y:S01]  /*06f0*/  ISETP.NE.AND P0, PT, R7, RZ, PT ;  /* 0x000000ff0700720c */ /* 0x000fe20003f05270 */
[----:B-1----:R-:W-:-:S06]  /*0700*/  ULEA UR4, UR5, UR4, 0x18 ;  /* 0x0000000405047291 */ /* 0x002fcc000f8ec0ff */
[----:B------:R-:W-:-:S05]  /*0710*/  LEA R7, R7, UR4, 0x2 ;  /* 0x0000000407077c11 */ /* 0x000fca000f8e10ff */
[----:B------:R1:W-:Y:S01]  /*0720*/  STS [R7], R6 ;  /* 0x0000000607007388 */ /* 0x0003e20000000800 */
[----:B------:R-:W-:Y:S06]  /*0730*/  BAR.SYNC.DEFER_BLOCKING 0x0 ;  /* 0x0000000000007b1d */ /* 0x000fec0000010000 */
[----:B0-----:R-:W-:Y:S05]  /*0740*/  @P0 EXIT ;  /* 0x000000000000094d */ /* 0x001fea0003800000 */
[----:B------:R-:W0:Y:S01]  /*0750*/  LDC R20, c[0x0][0x390] ;  /* 0x0000e400ff147b82 */ /* 0x000e220000000800 */
[----:B------:R-:W-:Y:S01]  /*0760*/  IMAD.MOV.U32 R3, RZ, RZ, RZ ;  /* 0x000000ffff037224 */ /* 0x000fe200078e00ff */
[----:B0-----:R-:W-:-:S13]  /*0770*/  ISETP.GE.AND P0, PT, R20, 0x1, PT ;  /* 0x000000011400780c */ /* 0x001fda0003f06270 */
[----:B------:R-:W-:Y:S05]  /*0780*/  @!P0 BRA `(.L_x_10) ;  /* 0x0000000000e08947 */ /* 0x000fea0003800000 */
[C---:B------:R-:W-:Y:S02]  /*0790*/  ISETP.GE.U32.AND P1, PT, R20.reuse, 0x10, PT ;  /* 0x000000101400780c */ /* 0x040fe40003f26070 */
[----:B------:R-:W-:Y:S02]  /*07a0*/  CS2R R2, SRZ ;  /* 0x0000000000027805 */ /* 0x000fe4000001ff00 */
[----:B------:R-:W-:-:S04]  /*07b0*/  LOP3.LUT R21, R20, 0xf, RZ, 0xc0, !PT ;  /* 0x0000000f14157812 */ /* 0x000fc800078ec0ff */
[----:B------:R-:W-:-:S05]  /*07c0*/  ISETP.NE.AND P0, PT, R21, RZ, PT ;  /* 0x000000ff1500720c */ /* 0x000fca0003f05270 */
[----:B------:R-:W-:Y:S08]  /*07d0*/  @!P1 BRA `(.L_x_11) ;  /* 0x0000000000509947 */ /* 0x000ff00003800000 */
[----:B------:R-:W-:Y:S01]  /*07e0*/  LOP3.LUT R2, R20, 0x7ffffff0, RZ, 0xc0, !PT ;  /* 0x7ffffff014027812 */ /* 0x000fe200078ec0ff */
[----:B------:R-:W-:Y:S01]  /*07f0*/  IMAD.MOV.U32 R3, RZ, RZ, RZ ;  /* 0x000000ffff037224 */ /* 0x000fe200078e00ff */
[----:B------:R-:W-:-:S03]  /*0800*/  UIADD3 UR5, UPT, UPT, UR4, 0x20, URZ ;  /* 0x0000002004057890 */ /* 0x000fc6000fffe0ff */
[----:B------:R-:W-:-:S09]  /*0810*/  IMAD.MOV R22, RZ, RZ, -R2 ;  /* 0x000000ffff167224 */ /* 0x000fd200078e0a02 */
.L_x_12:
[----:B-1----:R-:W0:Y:S01]  /*0820*/  LDS.128 R4, [UR5+-0x20] ;  /* 0xffffe005ff047984 */ /* 0x002e220008000c00 */
[----:B------:R-:W-:-:S03]  /*0830*/  VIADD R22, R22, 0x10 ;  /* 0x0000001016167836 */ /* 0x000fc60000000000 */
[----:B------:R-:W1:Y:S02]  /*0840*/  LDS.128 R8, [UR5+-0x10] ;  /* 0xfffff005ff087984 */ /* 0x000e640008000c00 */
[----:B------:R-:W-:Y:S02]  /*0850*/  ISETP.NE.AND P1, PT, R22, RZ, PT ;  /* 0x000000ff1600720c */ /* 0x000fe40003f25270 */
[----:B------:R-:W2:Y:S04]  /*0860*/  LDS.128 R12, [UR5] ;  /* 0x00000005ff0c7984 */ /* 0x000ea80008000c00 */
[----:B------:R-:W3:Y:S01]  /*0870*/  LDS.128 R16, [UR5+0x10] ;  /* 0x00001005ff107984 */ /* 0x000ee20008000c00 */
[----:B------:R-:W-:Y:S01]  /*0880*/  UIADD3 UR5, UPT, UPT, UR5, 0x40, URZ ;  /* 0x0000004005057890 */ /* 0x000fe2000fffe0ff */
[----:B0-----:R-:W-:-:S04]  /*0890*/  IADD3 R4, PT, PT, R5, R4, R3 ;  /* 0x0000000405047210 */ /* 0x001fc80007ffe003 */
[----:B------:R-:W-:-:S04]  /*08a0*/  IADD3 R4, PT, PT, R7, R6, R4 ;  /* 0x0000000607047210 */ /* 0x000fc80007ffe004 */
[----:B-1----:R-:W-:-:S04]  /*08b0*/  IADD3 R4, PT, PT, R9, R8, R4 ;  /* 0x0000000809047210 */ /* 0x002fc80007ffe004 */
[----:B------:R-:W-:-:S04]  /*08c0*/  IADD3 R4, PT, PT, R11, R10, R4 ;  /* 0x0000000a0b047210 */ /* 0x000fc80007ffe004 */
[----:B--2---:R-:W-:-:S04]  /*08d0*/  IADD3 R4, PT, PT, R13, R12, R4 ;  /* 0x0000000c0d047210 */ /* 0x004fc80007ffe004 */
[----:B------:R-:W-:-:S04]  /*08e0*/  IADD3 R4, PT, PT, R15, R14, R4 ;  /* 0x0000000e0f047210 */ /* 0x000fc80007ffe004 */
[----:B---3--:R-:W-:-:S04]  /*08f0*/  IADD3 R4, PT, PT, R17, R16, R4 ;  /* 0x0000001011047210 */ /* 0x008fc80007ffe004 */
[----:B------:R-:W-:Y:S01]  /*0900*/  IADD3 R3, PT, PT, R19, R18, R4 ;  /* 0x0000001213037210 */ /* 0x000fe20007ffe004 */
[----:B------:R-:W-:Y:S06]  /*0910*/  @P1 BRA `(.L_x_12) ;  /* 0xfffffffc00c01947 */ /* 0x000fec000383ffff */
.L_x_11:
[----:B------:R-:W-:Y:S05]  /*0920*/  @!P0 BRA `(.L_x_10) ;  /* 0x0000000000788947 */ /* 0x000fea0003800000 */
[----:B------:R-:W-:Y:S02]  /*0930*/  ISETP.GE.U32.AND P0, PT, R21, 0x8, PT ;  /* 0x000000081500780c */ /* 0x000fe40003f06070 */
[----:B------:R-:W-:-:S04]  /*0940*/  LOP3.LUT R13, R20, 0x7, RZ, 0xc0, !PT ;  /* 0x00000007140d7812 */ /* 0x000fc800078ec0ff */
[----:B------:R-:W-:-:S07]  /*0950*/  ISETP.NE.AND P1, PT, R13, RZ, PT ;  /* 0x000000ff0d00720c */ /* 0x000fce0003f25270 */
[----:B------:R-:W-:Y:S06]  /*0960*/  @!P0 BRA `(.L_x_13) ;  /* 0x0000000000208947 */ /* 0x000fec0003800000 */
[C---:B------:R-:W-:Y:S01]  /*0970*/  LEA R12, R2.reuse, UR4, 0x2 ;  /* 0x00000004020c7c11 */ /* 0x040fe2000f8e10ff */
[----:B------:R-:W-:-:S04]  /*0980*/  VIADD R2, R2, 0x8 ;  /* 0x0000000802027836 */ /* 0x000fc80000000000 */
[----:B-1----:R-:W0:Y:S04]  /*0990*/  LDS.128 R4, [R12] ;  /* 0x000000000c047984 */ /* 0x002e280000000c00 */
[----:B------:R-:W1:Y:S01]  /*09a0*/  LDS.128 R8, [R12+0x10] ;  /* 0x000010000c087984 */ /* 0x000e620000000c00 */
[----:B0-----:R-:W-:-:S04]  /*09b0*/  IADD3 R4, PT, PT, R5, R4, R3 ;  /* 0x0000000405047210 */ /* 0x001fc80007ffe003 */
[----:B------:R-:W-:-:S04]  /*09c0*/  IADD3 R4, PT, PT, R7, R6, R4 ;  /* 0x0000000607047210 */ /* 0x000fc80007ffe004 */
[----:B-1----:R-:W-:-:S04]  /*09d0*/  IADD3 R4, PT, PT, R9, R8, R4 ;  /* 0x0000000809047210 */ /* 0x002fc80007ffe004 */
[----:B------:R-:W-:-:S07]  /*09e0*/  IADD3 R3, PT, PT, R11, R10, R4 ;  /* 0x0000000a0b037210 */ /* 0x000fce0007ffe004 */
.L_x_13:
[----:B------:R-:W-:Y:S05]  /*09f0*/  @!P1 BRA `(.L_x_10) ;  /* 0x0000000000449947 */ /* 0x000fea0003800000 */
[----:B------:R-:W-:Y:S02]  /*0a00*/  ISETP.GE.U32.AND P0, PT, R13, 0x4, PT ;  /* 0x000000040d00780c */ /* 0x000fe40003f06070 */
[----:B------:R-:W-:-:S04]  /*0a10*/  LOP3.LUT R20, R20, 0x3, RZ, 0xc0, !PT ;  /* 0x0000000314147812 */ /* 0x000fc800078ec0ff */
[----:B------:R-:W-:-:S07]  /*0a20*/  ISETP.NE.AND P1, PT, R20, RZ, PT ;  /* 0x000000ff1400720c */ /* 0x000fce0003f25270 */
[C---:B------:R-:W-:Y:S01]  /*0a30*/  @P0 LEA R4, R2.reuse, UR4, 0x2 ;  /* 0x0000000402040c11 */ /* 0x040fe2000f8e10ff */
[----:B------:R-:W-:-:S05]  /*0a40*/  @P0 VIADD R2, R2, 0x4 ;  /* 0x0000000402020836 */ /* 0x000fca0000000000 */
[----:B-1----:R-:W0:Y:S02]  /*0a50*/  @P0 LDS.128 R4, [R4] ;  /* 0x0000000004040984 */ /* 0x002e240000000c00 */
[----:B0-----:R-:W-:-:S04]  /*0a60*/  @P0 IADD3 R5, PT, PT, R5, R4, R3 ;  /* 0x0000000405050210 */ /* 0x001fc80007ffe003 */
[----:B------:R-:W-:Y:S01]  /*0a70*/  @P0 IADD3 R3, PT, PT, R7, R6, R5 ;  /* 0x0000000607030210 */ /* 0x000fe20007ffe005 */
[----:B------:R-:W-:Y:S06]  /*0a80*/  @!P1 BRA `(.L_x_10) ;  /* 0x0000000000209947 */ /* 0x000fec0003800000 */
[----:B------:R-:W-:Y:S01]  /*0a90*/  LEA R2, R2, UR4, 0x2 ;  /* 0x0000000402027c11 */ /* 0x000fe2000f8e10ff */
[----:B------:R-:W-:-:S07]  /*0aa0*/  IMAD.MOV R20, RZ, RZ, -R20 ;  /* 0x000000ffff147224 */ /* 0x000fce00078e0a14 */
.L_x_14:
[----:B------:R0:W1:Y:S01]  /*0ab0*/  LDS R4, [R2] ;  /* 0x0000000002047984 */ /* 0x0000620000000800 */
[----:B------:R-:W-:-:S05]  /*0ac0*/  VIADD R20, R20, 0x1 ;  /* 0x0000000114147836 */ /* 0x000fca0000000000 */
[----:B------:R-:W-:Y:S01]  /*0ad0*/  ISETP.NE.AND P0, PT, R20, RZ, PT ;  /* 0x000000ff1400720c */ /* 0x000fe20003f05270 */
[----:B0-----:R-:W-:Y:S02]  /*0ae0*/  VIADD R2, R2, 0x4 ;  /* 0x0000000402027836 */ /* 0x001fe40000000000 */
[----:B-1----:R-:W-:-:S10]  /*0af0*/  IMAD.IADD R3, R4, 0x1, R3 ;  /* 0x0000000104037824 */ /* 0x002fd400078e0203 */
[----:B------:R-:W-:Y:S05]  /*0b00*/  @P0 BRA `(.L_x_14) ;  /* 0xfffffffc00e80947 */ /* 0x000fea000383ffff */
.L_x_10:
[----:B------:R-:W0:Y:S02]  /*0b10*/  LDC.64 R4, c[0x0][0x398] ;  /* 0x0000e600ff047b82 */ /* 0x000e240000000a00 */
[----:B0-----:R-:W-:-:S05]  /*0b20*/  IMAD.WIDE.U32 R4, R0, 0x4, R4 ;  /* 0x0000000400047825 */ /* 0x001fca00078e0004 */
[----:B------:R-:W-:Y:S01]  /*0b30*/  STG.E desc[UR6][R4.64], R3 ;  /* 0x0000000304007986 */ /* 0x000fe2000c101906 */
[----:B------:R-:W-:Y:S05]  /*0b40*/  EXIT ;  /* 0x000000000000794d */ /* 0x000fea0003800000 */
.L_x_15:
[----:B------:R-:W-:-:S00]  /*0b50*/  BRA `(.L_x_15) ;  /* 0xfffffffc00fc7947 */ /* 0x000fc0000383ffff */
[----:B------:R-:W-:-:S00]  /*0b60*/  NOP ;  /* 0x0000000000007918 */ /* 0x000fc00000000000 */
        /* <DEDUP_REMOVED lines=9> */
.L_x_24:


//--------------------- .text._Z15serialReductionPii --------------------------
	.section	.text._Z15serialReductionPii,"ax",@progbits
	.align	128
        .global         _Z15serialReductionPii
        .type           _Z15serialReductionPii,@function
        .size           _Z15serialReductionPii,(.L_x_25 - _Z15serialReductionPii)
        .other          _Z15serialReductionPii,@"STO_CUDA_ENTRY STV_DEFAULT"
_Z15serialReductionPii:
.text._Z15serialReductionPii:
[----:B------:R-:W0:Y:S01]  /*0000*/  LDC R1, c[0x0][0x37c] ;  /* 0x0000df00ff017b82 */ /* 0x000e220000000800 */
[----:B------:R-:W1:Y:S01]  /*0010*/  LDCU UR6, c[0x0][0x388] ;  /* 0x00007100ff0677ac */ /* 0x000e620008000800 */
[----:B0-----:R-:W-:Y:S02]  /*0020*/  VIADD R1, R1, 0xfffffff8 ;  /* 0xfffffff801017836 */ /* 0x001fe40000000000 */
[----:B------:R-:W-:Y:S01]  /*0030*/  IMAD.MOV.U32 R0, RZ, RZ, RZ ;  /* 0x000000ffff007224 */ /* 0x000fe200078e00ff */
[----:B------:R-:W0:Y:S01]  /*0040*/  LDCU UR4, c[0x0][0x2f8] ;  /* 0x00005f00ff0477ac */ /* 0x000e220008000800 */
[----:B------:R-:W2:Y:S01]  /*0050*/  LDCU UR5, c[0x0][0x2fc] ;  /* 0x00005f80ff0577ac */ /* 0x000ea20008000800 */
[----:B-1----:R-:W-:Y:S01]  /*0060*/  UISETP.GE.AND UP0, UPT, UR6, 0x1, UPT ;  /* 0x000000010600788c */ /* 0x002fe2000bf06270 */
[----:B0-----:R-:W-:-:S05]  /*0070*/  IADD3 R6, P0, PT, R1, UR4, RZ ;  /* 0x0000000401067c10 */ /* 0x001fca000ff1e0ff */
[----:B--2---:R-:W-:-:S03]  /*0080*/  IMAD.X R7, RZ, RZ, UR5, P0 ;  /* 0x00000005ff077e24 */ /* 0x004fc600080e06ff */
[----:B------:R-:W-:Y:S05]  /*0090*/  BRA.U !UP0, `(.L_x_16) ;  /* 0x0000000508747547 */ /* 0x000fea000b800000 */
[----:B------:R-:W-:Y:S01]  /*00a0*/  UISETP.GE.U32.AND UP1, UPT, UR6, 0x10, UPT ;  /* 0x000000100600788c */ /* 0x000fe2000bf26070 */
[----:B------:R-:W-:Y:S01]  /*00b0*/  IMAD.MOV.U32 R4, RZ, RZ, RZ ;  /* 0x000000ffff047224 */ /* 0x000fe200078e00ff */
[----:B------:R-:W-:Y:S01]  /*00c0*/  ULOP3.LUT UR7, UR6, 0xf, URZ, 0xc0, !UPT ;  /* 0x0000000f06077892 */ /* 0x000fe2000f8ec0ff */
[----:B------:R-:W-:Y:S01]  /*00d0*/  IMAD.MOV.U32 R0, RZ, RZ, RZ ;  /* 0x000000ffff007224 */ /* 0x000fe200078e00ff */
[----:B------:R-:W0:Y:S02]  /*00e0*/  LDCU.64 UR10, c[0x0][0x358] ;  /* 0x00006b00ff0a77ac */ /* 0x000e240008000a00 */
[----:B------:R-:W-:-:S03]  /*00f0*/  UISETP.NE.AND UP0, UPT, UR7, URZ, UPT ;  /* 0x000000ff0700728c */ /* 0x000fc6000bf05270 */
[----:B------:R-:W-:Y:S08]  /*0100*/  BRA.U !UP1, `(.L_x_17) ;  /* 0x00000001099c7547 */ /* 0x000ff0000b800000 */
[----:B------:R-:W1:Y:S01]  /*0110*/  LDCU.64 UR4, c[0x0][0x380] ;  /* 0x00007000ff0477ac */ /* 0x000e620008000a00 */
[----:B------:R-:W-:Y:S01]  /*0120*/  IMAD.MOV.U32 R0, RZ, RZ, RZ ;  /* 0x000000ffff007224 */ /* 0x000fe200078e00ff */
[----:B------:R-:W-:-:S04]  /*0130*/  ULOP3.LUT UR8, UR6, 0x7ffffff0, URZ, 0xc0, !UPT ;  /* 0x7ffffff006087892 */ /* 0x000fc8000f8ec0ff */
[----:B------:R-:W-:Y:S02]  /*0140*/  UIADD3 UR9, UPT, UPT, -UR8, URZ, URZ ;  /* 0x000000ff08097290 */ /* 0x000fe4000fffe1ff */
[----:B------:R-:W-:Y:S01]  /*0150*/  MOV R4, UR8 ;  /* 0x0000000800047c02 */ /* 0x000fe20008000f00 */
[----:B-1----:R-:W-:-:S04]  /*0160*/  UIADD3 UR4, UP1, UPT, UR4, 0x20, URZ ;  /* 0x0000002004047890 */ /* 0x002fc8000ff3e0ff */
[----:B------:R-:W-:Y:S02]  /*0170*/  UIADD3.X UR5, UPT, UPT, URZ, UR5, URZ, UP1, !UPT ;  /* 0x00000005ff057290 */ /* 0x000fe40008ffe4ff */
[----:B------:R-:W-:-:S04]  /*0180*/  IMAD.U32 R10, RZ, RZ, UR4 ;  /* 0x00000004ff0a7e24 */ /* 0x000fc8000f8e00ff */
[----:B------:R-:W-:-:S07]  /*0190*/  IMAD.U32 R3, RZ, RZ, UR5 ;  /* 0x00000005ff037e24 */ /* 0x000fce000f8e00ff */
.L_x_18:
[----:B------:R-:W-:-:S05]  /*01a0*/  IMAD.MOV.U32 R2, RZ, RZ, R10 ;  /* 0x000000ffff027224 */ /* 0x000fca00078e000a */
        /* <DEDUP_REMOVED lines=15> */
[----:B------:R0:W5:Y:S01]  /*02a0*/  LDG.E R8, desc[UR10][R2.64+0x1c] ;  /* 0x00001c0a02087981 */ /* 0x000162000c1e1900 */
[----:B------:R-:W-:-:S04]  /*02b0*/  UIADD3 UR9, UPT, UPT, UR9, 0x10, URZ ;  /* 0x0000001009097890 */ /* 0x000fc8000fffe0ff */
[----:B------:R-:W-:Y:S01]  /*02c0*/  UISETP.NE.AND UP1, UPT, UR9, URZ, UPT ;  /* 0x000000ff0900728c */ /* 0x000fe2000bf25270 */
[----:B--2---:R-:W-:Y:S02]  /*02d0*/  IADD3 R9, PT, PT, R10, R9, R0 ;  /* 0x000000090a097210 */ /* 0x004fe40007ffe000 */
[----:B------:R-:W-:-:S05]  /*02e0*/  IADD3 R10, P0, PT, R2, 0x40, RZ ;  /* 0x00000040020a7810 */ /* 0x000fca0007f1e0ff */
[----:B0-----:R-:W-:Y:S01]  /*02f0*/  IMAD.X R3, RZ, RZ, R3, P0 ;  /* 0x000000ffff037224 */ /* 0x001fe200000e0603 */
[----:B---3--:R-:W-:-:S04]  /*0300*/  IADD3 R9, PT, PT, R11, R12, R9 ;  /* 0x0000000c0b097210 */ /* 0x008fc80007ffe009 */
[----:B----4-:R-:W-:-:S04]  /*0310*/  IADD3 R9, PT, PT, R13, R14, R9 ;  /* 0x0000000e0d097210 */ /* 0x010fc80007ffe009 */
[----:B-----5:R-:W-:-:S04]  /*0320*/  IADD3 R9, PT, PT, R15, R16, R9 ;  /* 0x000000100f097210 */ /* 0x020fc80007ffe009 */
[----:B------:R-:W-:-:S04]  /*0330*/  IADD3 R9, PT, PT, R17, R18, R9 ;  /* 0x0000001211097210 */ /* 0x000fc80007ffe009 */
[----:B------:R-:W-:-:S04]  /*0340*/  IADD3 R9, PT, PT, R19, R20, R9 ;  /* 0x0000001413097210 */ /* 0x000fc80007ffe009 */
[----:B------:R-:W-:-:S04]  /*0350*/  IADD3 R9, PT, PT, R21, R22, R9 ;  /* 0x0000001615097210 */ /* 0x000fc80007ffe009 */
[----:B------:R-:W-:Y:S01]  /*0360*/  IADD3 R0, PT, PT, R8, R5, R9 ;  /* 0x0000000508007210 */ /* 0x000fe20007ffe009 */
[----:B------:R-:W-:Y:S06]  /*0370*/  BRA.U UP1, `(.L_x_18) ;  /* 0xfffffffd01887547 */ /* 0x000fec000b83ffff */
.L_x_17:
[----:B------:R-:W-:Y:S05]  /*0380*/  BRA.U !UP0, `(.L_x_16) ;  /* 0x0000000108b87547 */ /* 0x000fea000b800000 */
[----:B------:R-:W-:Y:S02]  /*0390*/  UISETP.GE.U32.AND UP0, UPT, UR7, 0x8, UPT ;  /* 0x000000080700788c */ /* 0x000fe4000bf06070 */
[----:B------:R-:W-:-:S04]  /*03a0*/  ULOP3.LUT UR5, UR6, 0x7, URZ, 0xc0, !UPT ;  /* 0x0000000706057892 */ /* 0x000fc8000f8ec0ff */
[----:B------:R-:W-:-:S03]  /*03b0*/  UISETP.NE.AND UP1, UPT, UR5, URZ, UPT ;  /* 0x000000ff0500728c */ /* 0x000fc6000bf25270 */
[----:B------:R-:W-:Y:S08]  /*03c0*/  BRA.U !UP0, `(.L_x_19) ;  /* 0x00000001083c7547 */ /* 0x000ff0000b800000 */
[----:B------:R-:W1:Y:S02]  /*03d0*/  LDC.64 R2, c[0x0][0x380] ;  /* 0x0000e000ff027b82 */ /* 0x000e640000000a00 */
[----:B-1----:R-:W-:-:S05]  /*03e0*/  IMAD.WIDE.U32 R2, R4, 0x4, R2 ;  /* 0x0000000404027825 */ /* 0x002fca00078e0002 */
[----:B0-----:R-:W2:Y:S04]  /*03f0*/  LDG.E R5, desc[UR10][R2.64] ;  /* 0x0000000a02057981 */ /* 0x001ea8000c1e1900 */
[----:B------:R-:W2:Y:S04]  /*0400*/  LDG.E R8, desc[UR10][R2.64+0x4] ;  /* 0x0000040a02087981 */ /* 0x000ea8000c1e1900 */
[----:B------:R-:W3:Y:S04]  /*0410*/  LDG.E R10, desc[UR10][R2.64+0x8] ;  /* 0x0000080a020a7981 */ /* 0x000ee8000c1e1900 */
[----:B------:R-:W3:Y:S04]  /*0420*/  LDG.E R9, desc[UR10][R2.64+0xc] ;  /* 0x00000c0a02097981 */ /* 0x000ee8000c1e1900 */
[----:B------:R-:W4:Y:S04]  /*0430*/  LDG.E R12, desc[UR10][R2.64+0x10] ;  /* 0x0000100a020c7981 */ /* 0x000f28000c1e1900 */
[----:B------:R-:W4:Y:S04]  /*0440*/  LDG.E R11, desc[UR10][R2.64+0x14] ;  /* 0x0000140a020b7981 */ /* 0x000f28000c1e1900 */
[----:B------:R-:W5:Y:S04]  /*0450*/  LDG.E R14, desc[UR10][R2.64+0x18] ;  /* 0x0000180a020e7981 */ /* 0x000f68000c1e1900 */
[----:B------:R-:W5:Y:S01]  /*0460*/  LDG.E R13, desc[UR10][R2.64+0x1c] ;  /* 0x00001c0a020d7981 */ /* 0x000f62000c1e1900 */
[----:B------:R-:W-:-:S02]  /*0470*/  IADD3 R4, PT, PT, R4, 0x8, RZ ;  /* 0x0000000804047810 */ /* 0x000fc40007ffe0ff */
[----:B--2---:R-:W-:-:S04]  /*0480*/  IADD3 R5, PT, PT, R8, R5, R0 ;  /* 0x0000000508057210 */ /* 0x004fc80007ffe000 */
[----:B---3--:R-:W-:-:S04]  /*0490*/  IADD3 R5, PT, PT, R9, R10, R5 ;  /* 0x0000000a09057210 */ /* 0x008fc80007ffe005 */
[----:B----4-:R-:W-:-:S04]  /*04a0*/  IADD3 R5, PT, PT, R11, R12, R5 ;  /* 0x0000000c0b057210 */ /* 0x010fc80007ffe005 */
[----:B-----5:R-:W-:-:S07]  /*04b0*/  IADD3 R0, PT, PT, R13, R14, R5 ;  /* 0x0000000e0d007210 */ /* 0x020fce0007ffe005 */
.L_x_19:
        /* <DEDUP_REMOVED lines=10> */
[----:B------:R-:W3:Y:S01]  /*0560*/  LDG.E R10, desc[UR10][R2.64+0xc] ;  /* 0x00000c0a020a7981 */ /* 0x000ee2000c1e1900 */
[----:B------:R-:W-:Y:S01]  /*0570*/  VIADD R4, R4, 0x4 ;  /* 0x0000000404047836 */ /* 0x000fe20000000000 */
[----:B--2---:R-:W-:-:S04]  /*0580*/  IADD3 R0, PT, PT, R8, R5, R0 ;  /* 0x0000000508007210 */ /* 0x004fc80007ffe000 */
[----:B---3--:R-:W-:-:S07]  /*0590*/  IADD3 R0, PT, PT, R10, R9, R0 ;  /* 0x000000090a007210 */ /* 0x008fce0007ffe000 */
.L_x_20:
[----:B------:R-:W-:Y:S05]  /*05a0*/  BRA.U !UP1, `(.L_x_16) ;  /* 0x0000000109307547 */ /* 0x000fea000b800000 */
[----:B------:R-:W1:Y:S01]  /*05b0*/  LDC.64 R2, c[0x0][0x380] ;  /* 0x0000e000ff027b82 */ /* 0x000e620000000a00 */
[----:B------:R-:W-:Y:S01]  /*05c0*/  UIADD3 UR4, UPT, UPT, -UR4, URZ, URZ ;  /* 0x000000ff04047290 */ /* 0x000fe2000fffe1ff */
[----:B-1----:R-:W-:-:S11]  /*05d0*/  IMAD.WIDE.U32 R4, R4, 0x4, R2 ;  /* 0x0000000404047825 */ /* 0x002fd600078e0002 */
.L_x_21:
[----:B------:R-:W-:Y:S02]  /*05e0*/  IMAD.MOV.U32 R3, RZ, RZ, R5 ;  /* 0x000000ffff037224 */ /* 0x000fe400078e0005 */
[----:B------:R-:W-:-:S05]  /*05f0*/  IMAD.MOV.U32 R2, RZ, RZ, R4 ;  /* 0x000000ffff027224 */ /* 0x000fca00078e0004 */
[----:B0-----:R-:W2:Y:S01]  /*0600*/  LDG.E R3, desc[UR10][R2.64] ;  /* 0x0000000a02037981 */ /* 0x001ea2000c1e1900 */
[----:B------:R-:W-:Y:S01]  /*0610*/  UIADD3 UR4, UPT, UPT, UR4, 0x1, URZ ;  /* 0x0000000104047890 */ /* 0x000fe2000fffe0ff */
[----:B------:R-:W-:-:S03]  /*0620*/  IADD3 R4, P0, PT, R4, 0x4, RZ ;  /* 0x0000000404047810 */ /* 0x000fc60007f1e0ff */
[----:B------:R-:W-:Y:S01]  /*0630*/  UISETP.NE.AND UP0, UPT, UR4, URZ, UPT ;  /* 0x000000ff0400728c */ /* 0x000fe2000bf05270 */
[----:B------:R-:W-:Y:S01]  /*0640*/  IADD3.X R5, PT, PT, RZ, R5, RZ, P0, !PT ;  /* 0x00000005ff057210 */ /* 0x000fe200007fe4ff */
[----:B--2---:R-:W-:-:S07]  /*0650*/  IMAD.IADD R0, R3, 0x1, R0 ;  /* 0x0000000103007824 */ /* 0x004fce00078e0200 */
[----:B------:R-:W-:Y:S05]  /*0660*/  BRA.U UP0, `(.L_x_21) ;  /* 0xfffffffd00dc7547 */ /* 0x000fea000b83ffff */
.L_x_16:
[----:B------:R-:W-:Y:S01]  /*0670*/  MOV R2, 0x8 ;  /* 0x0000000800027802 */ /* 0x000fe20000000f00 */
[----:B------:R1:W-:Y:S01]  /*0680*/  STL [R1], R0 ;  /* 0x0000000001007387 */ /* 0x0003e20000100800 */
[----:B------:R-:W2:Y:S04]  /*0690*/  LDCU.64 UR4, c[0x4][URZ] ;  /* 0x01000000ff0477ac */ /* 0x000ea80008000a00 */
[----:B------:R-:W3:Y:S01]  /*06a0*/  LDC.64 R2, c[0x4][R2] ;  /* 0x0100000002027b82 */ /* 0x000ee20000000a00 */
[----:B--2---:R-:W-:Y:S02]  /*06b0*/  IMAD.U32 R4, RZ, RZ, UR4 ;  /* 0x00000004ff047e24 */ /* 0x004fe4000f8e00ff */
[----:B-1----:R-:W-:-:S07]  /*06c0*/  IMAD.U32 R5, RZ, RZ, UR5 ;  /* 0x00000005ff057e24 */ /* 0x002fce000f8e00ff */
[----:B------:R-:W-:-:S07]  /*06d0*/  LEPC R20, `(.L_x_22) ;  /* 0x000000001014794e */ /* 0x000fce0000000000 */
[----:B0--3--:R-:W-:Y:S05]  /*06e0*/  CALL.ABS.NOINC R2 ;  /* 0x0000000002007343 */ /* 0x009fea0003c00000 */
.L_x_22:
[----:B------:R-:W-:Y:S05]  /*06f0*/  EXIT ;  /* 0x000000000000794d */ /* 0x000fea0003800000 */
.L_x_23:
        /* <DEDUP_REMOVED lines=16> */
.L_x_25:


//--------------------- .nv.global.init           --------------------------
	.section	.nv.global.init,"aw",@progbits
.nv.global.init:
	.type		$str,@object
	.size		$str,(.L_0 - $str)
$str:
        /*0000*/ 	.byte	0x25, 0x64, 0x00
.L_0:


//--------------------- .nv.shared._Z17parallelReductionPiiiiiS_ --------------------------
	.section	.nv.shared._Z17parallelReductionPiiiiiS_,"aw",@nobits
	.sectionflags	@""
	.align	16
	.zero		1024


//--------------------- .nv.shared.reserved.0     --------------------------
	.section	.nv.shared.reserved.0,"aw",@nobits
	.weak		__nv_reservedSMEM_offset_0_alias
	.size		__nv_reservedSMEM_offset_0_alias, 0, 64
	.other		__nv_reservedSMEM_offset_0_alias,@"STO_CUDA_RESERVED_SHARED STV_DEFAULT"
__nv_reservedSMEM_offset_0_alias:
	.zero		0
	.zero		64


//--------------------- .nv.shared._Z15serialReductionPii --------------------------
	.section	.nv.shared._Z15serialReductionPii,"aw",@nobits
	.sectionflags	@""
	.align	16
	.zero		1024


//--------------------- .nv.constant0._Z17parallelReductionPiiiiiS_ --------------------------
	.section	.nv.constant0._Z17parallelReductionPiiiiiS_,"a",@progbits
	.sectionflags	@""
	.align	4
.nv.constant0._Z17parallelReductionPiiiiiS_:
	.zero		928


//--------------------- .nv.constant0._Z15serialReductionPii --------------------------
	.section	.nv.constant0._Z15serialReductionPii,"a",@progbits
	.sectionflags	@""
	.align	4
.nv.constant0._Z15serialReductionPii:
	.zero		908


//--------------------- SYMBOLS --------------------------

	.type		.nv.reservedSmem.offset0,@object
	.size		.nv.reservedSmem.offset0,0x4
	.type		.nv.reservedSmem.cap,@object
	.size		.nv.reservedSmem.cap,0x4
	.type		vprintf,@function
